//
// Generated by NVIDIA NVVM Compiler
//
// Compiler Build ID: CL-36424714
// Cuda compilation tools, release 13.0, V13.0.88
// Based on NVVM 20.0.0
//

.version 9.0
.target sm_100
.address_size 64

	// .globl	_Z3sumPfS_S_i
.extern .func  (.param .b32 func_retval0) vprintf
(
	.param .b64 vprintf_param_0,
	.param .b64 vprintf_param_1
)
;
.global .align 1 .b8 $str[12] = {99, 91, 37, 100, 93, 32, 61, 32, 37, 102, 10};

.visible .entry _Z3sumPfS_S_i(
	.param .u64 .ptr .align 1 _Z3sumPfS_S_i_param_0,
	.param .u64 .ptr .align 1 _Z3sumPfS_S_i_param_1,
	.param .u64 .ptr .align 1 _Z3sumPfS_S_i_param_2,
	.param .u32 _Z3sumPfS_S_i_param_3
)
{
	.local .align 16 .b8 	__local_depot0[16];
	.reg .b64 	%SP;
	.reg .b64 	%SPL;
	.reg .pred 	%p<2>;
	.reg .b32 	%r<8>;
	.reg .b32 	%f<4>;
	.reg .b64 	%rd<15>;
	.reg .b64 	%fd<2>;

	mov.u64 	%SPL, __local_depot0;
	cvta.local.u64 	%SP, %SPL;
	ld.param.u64 	%rd1, [_Z3sumPfS_S_i_param_0];
	ld.param.u64 	%rd2, [_Z3sumPfS_S_i_param_1];
	ld.param.u64 	%rd3, [_Z3sumPfS_S_i_param_2];
	ld.param.u32 	%r2, [_Z3sumPfS_S_i_param_3];
	mov.u32 	%r3, %ctaid.x;
	mov.u32 	%r4, %ntid.x;
	mov.u32 	%r5, %tid.x;
	mad.lo.s32 	%r1, %r3, %r4, %r5;
	setp.ge.s32 	%p1, %r1, %r2;
	@%p1 bra 	$L__BB0_2;
	add.u64 	%rd4, %SP, 0;
	add.u64 	%rd5, %SPL, 0;
	cvta.to.global.u64 	%rd6, %rd1;
	cvta.to.global.u64 	%rd7, %rd2;
	cvta.to.global.u64 	%rd8, %rd3;
	mul.wide.s32 	%rd9, %r1, 4;
	add.s64 	%rd10, %rd6, %rd9;
	ld.global.f32 	%f1, [%rd10];
	add.s64 	%rd11, %rd7, %rd9;
	ld.global.f32 	%f2, [%rd11];
	add.f32 	%f3, %f1, %f2;
	add.s64 	%rd12, %rd8, %rd9;
	st.global.f32 	[%rd12], %f3;
	cvt.f64.f32 	%fd1, %f3;
	st.local.u32 	[%rd5], %r1;
	st.local.f64 	[%rd5+8], %fd1;
	mov.u64 	%rd13, $str;
	cvta.global.u64 	%rd14, %rd13;
	{ // callseq 0, 0
	.param .b64 param0;
	st.param.b64 	[param0], %rd14;
	.param .b64 param1;
	st.param.b64 	[param1], %rd4;
	.param .b32 retval0;
	call.uni (retval0), 
	vprintf, 
	(
	param0, 
	param1
	);
	ld.param.b32 	%r6, [retval0];
	} // callseq 0
$L__BB0_2:
	ret;

}


// ===== COMPILED SASS (sm_100) =====

	.target	sm_100

	.elftype	@"ET_EXEC"


//--------------------- .note.nv.tkinfo           --------------------------
	.section	.note.nv.tkinfo,"",@"SHT_NOTE"
	.sectionflags	@"SHF_NOTE_NV_TKINFO"
	.tkinfo
        /*0018*/ 	.word	0x00000002
        /*0030*/ 	.string	""
        /*0030*/ 	.string	"ptxas"
        /*0030*/ 	.string	"Cuda compilation tools, release 13.0, V13.0.88"
        /*0030*/ 	.string	"Build cuda_13.0.r13.0/compiler.36424714_0"
        /*0030*/ 	.string	"-arch sm_100 -m 64 "



//--------------------- .note.nv.cuinfo           --------------------------
	.section	.note.nv.cuinfo,"",@"SHT_NOTE"
	.sectionflags	@"SHF_NOTE_NV_CUINFO"
        /*0018*/ 	.short	0x0002
        /*001a*/ 	.short	0x0064
        /*001c*/ 	.short	0x0082
	.zero		2


//--------------------- .nv.info                  --------------------------
	.section	.nv.info,"",@"SHT_CUDA_INFO"
	.align	4


	//----- nvinfo : EIATTR_REGCOUNT
	.align		4
        /*0000*/ 	.byte	0x04, 0x2f
        /*0002*/ 	.short	(.L_2 - .L_1)
	.align		4
.L_1:
        /*0004*/ 	.word	index@(_Z3sumPfS_S_i)
        /*0008*/ 	.word	0x00000018


	//----- nvinfo : EIATTR_FRAME_SIZE
	.align		4
.L_2:
        /*000c*/ 	.byte	0x04, 0x11
        /*000e*/ 	.short	(.L_4 - .L_3)
	.align		4
.L_3:
        /*0010*/ 	.word	index@(_Z3sumPfS_S_i)
        /*0014*/ 	.word	0x00000010


	//----- nvinfo : EIATTR_MIN_STACK_SIZE
	.align		4
.L_4:
        /*0018*/ 	.byte	0x04, 0x12
        /*001a*/ 	.short	(.L_6 - .L_5)
	.align		4
.L_5:
        /*001c*/ 	.word	index@(_Z3sumPfS_S_i)
        /*0020*/ 	.word	0x00000010
.L_6:


//--------------------- .nv.compat                --------------------------
	.section	.nv.compat,"",@"SHT_CUDA_COMPAT_INFO"
	.align	4
        /*0000*/ 	.byte	0x02, 0x09, 0x00, 0x00, 0x02, 0x02, 0x01, 0x00, 0x02, 0x05, 0x05, 0x00, 0x03, 0x07, 0x01, 0x01
        /*0010*/ 	.byte	0x02, 0x03, 0x00, 0x00, 0x02, 0x06, 0x01, 0x00, 0x04, 0x0b, 0x08, 0x00, 0x09, 0x00, 0x00, 0x00
        /*0020*/ 	.byte	0x00, 0x00, 0x00, 0x00


//--------------------- .nv.info._Z3sumPfS_S_i    --------------------------
	.section	.nv.info._Z3sumPfS_S_i,"",@"SHT_CUDA_INFO"
	.sectionflags	@""
	.align	4


	//----- nvinfo : EIATTR_CUDA_API_VERSION
	.align		4
        /*0000*/ 	.byte	0x04, 0x37
        /*0002*/ 	.short	(.L_8 - .L_7)
.L_7:
        /*0004*/ 	.word	0x00000082


	//----- nvinfo : EIATTR_KPARAM_INFO
	.align		4
.L_8:
        /*0008*/ 	.byte	0x04, 0x17
        /*000a*/ 	.short	(.L_10 - .L_9)
.L_9:
        /*000c*/ 	.word	0x00000000
        /*0010*/ 	.short	0x0003
        /*0012*/ 	.short	0x0018
        /*0014*/ 	.byte	0x00, 0xf0, 0x11, 0x00


	//----- nvinfo : EIATTR_KPARAM_INFO
	.align		4
.L_10:
        /*0018*/ 	.byte	0x04, 0x17
        /*001a*/ 	.short	(.L_12 - .L_11)
.L_11:
        /*001c*/ 	.word	0x00000000
        /*0020*/ 	.short	0x0002
        /*0022*/ 	.short	0x0010
        /*0024*/ 	.byte	0x00, 0xf5, 0x21, 0x00


	//----- nvinfo : EIATTR_KPARAM_INFO
	.align		4
.L_12:
        /*0028*/ 	.byte	0x04, 0x17
        /*002a*/ 	.short	(.L_14 - .L_13)
.L_13:
        /*002c*/ 	.word	0x00000000
        /*0030*/ 	.short	0x0001
        /*0032*/ 	.short	0x0008
        /*0034*/ 	.byte	0x00, 0xf5, 0x21, 0x00


	//----- nvinfo : EIATTR_KPARAM_INFO
	.align		4
.L_14:
        /*0038*/ 	.byte	0x04, 0x17
        /*003a*/ 	.short	(.L_16 - .L_15)
.L_15:
        /*003c*/ 	.word	0x00000000
        /*0040*/ 	.short	0x0000
        /*0042*/ 	.short	0x0000
        /*0044*/ 	.byte	0x00, 0xf5, 0x21, 0x00


	//----- nvinfo : EIATTR_SPARSE_MMA_MASK
	.align		4
.L_16:
        /*0048*/ 	.byte	0x03, 0x50
        /*004a*/ 	.short	0x0000


	//----- nvinfo : EIATTR_MAXREG_COUNT
	.align		4
        /*004c*/ 	.byte	0x03, 0x1b
        /*004e*/ 	.short	0x00ff


	//----- nvinfo : EIATTR_EXTERNS
	.align		4
        /*0050*/ 	.byte	0x04, 0x0f
        /*0052*/ 	.short	(.L_18 - .L_17)


	//   ....[0]....
	.align		4
.L_17:
        /*0054*/ 	.word	index@(vprintf)


	//----- nvinfo : EIATTR_MERCURY_ISA_VERSION
	.align		4
.L_18:
        /*0058*/ 	.byte	0x03, 0x5f
        /*005a*/ 	.short	0x0101


	//----- nvinfo : EIATTR_VRC_CTA_INIT_COUNT
	.align		4
        /*005c*/ 	.byte	0x02, 0x4a
	.zero		1
	.zero		1


	//----- nvinfo : EIATTR_SYSCALL_OFFSETS
	.align		4
        /*0060*/ 	.byte	0x04, 0x46
        /*0062*/ 	.short	(.L_20 - .L_19)


	//   ....[0]....
.L_19:
        /*0064*/ 	.word	0x00000210


	//----- nvinfo : EIATTR_EXIT_INSTR_OFFSETS
	.align		4
.L_20:
        /*0068*/ 	.byte	0x04, 0x1c
        /*006a*/ 	.short	(.L_22 - .L_21)


	//   ....[0]....
.L_21:
        /*006c*/ 	.word	0x000000c0


	//   ....[1]....
        /*0070*/ 	.word	0x00000220


	//----- nvinfo : EIATTR_CRS_STACK_SIZE
	.align		4
.L_22:
        /*0074*/ 	.byte	0x04, 0x1e
        /*0076*/ 	.short	(.L_24 - .L_23)
.L_23:
        /*0078*/ 	.word	0x00000000


	//----- nvinfo : EIATTR_CBANK_PARAM_SIZE
	.align		4
.L_24:
        /*007c*/ 	.byte	0x03, 0x19
        /*007e*/ 	.short	0x001c


	//----- nvinfo : EIATTR_PARAM_CBANK
	.align		4
        /*0080*/ 	.byte	0x04, 0x0a
        /*0082*/ 	.short	(.L_26 - .L_25)
	.align		4
.L_25:
        /*0084*/ 	.word	index@(.nv.constant0._Z3sumPfS_S_i)
        /*0088*/ 	.short	0x0380
        /*008a*/ 	.short	0x001c


	//----- nvinfo : EIATTR_SW_WAR
	.align		4
.L_26:
        /*008c*/ 	.byte	0x04, 0x36
        /*008e*/ 	.short	(.L_28 - .L_27)
.L_27:
        /*0090*/ 	.word	0x00000008
.L_28:


//--------------------- .nv.callgraph             --------------------------
	.section	.nv.callgraph,"",@"SHT_CUDA_CALLGRAPH"
	.align	4
	.sectionentsize	8
	.align		4
        /*0000*/ 	.word	0x00000000
	.align		4
        /*0004*/ 	.word	0xffffffff
	.align		4
        /*0008*/ 	.word	index@(_Z3sumPfS_S_i)
	.align		4
        /*000c*/ 	.word	index@(vprintf)
	.align		4
        /*0010*/ 	.word	0x00000000
	.align		4
        /*0014*/ 	.word	0xfffffffe
	.align		4
        /*0018*/ 	.word	0x00000000
	.align		4
        /*001c*/ 	.word	0xfffffffd
	.align		4
        /*0020*/ 	.word	0x00000000
	.align		4
        /*0024*/ 	.word	0xfffffffc


//--------------------- .nv.constant4             --------------------------
	.section	.nv.constant4,"a",@progbits
	.align	8
	.align		8
.nv.constant4:
        /*0000*/ 	.dword	vprintf
	.align		8
        /*0008*/ 	.dword	$str


//--------------------- .text._Z3sumPfS_S_i       --------------------------
	.section	.text._Z3sumPfS_S_i,"ax",@progbits
	.align	128
        .global         _Z3sumPfS_S_i
        .type           _Z3sumPfS_S_i,@function
        .size           _Z3sumPfS_S_i,(.L_x_2 - _Z3sumPfS_S_i)
        .other          _Z3sumPfS_S_i,@"STO_CUDA_ENTRY STV_DEFAULT"
_Z3sumPfS_S_i:
.text._Z3sumPfS_S_i:
[----:B------:R-:W0:Y:S01]  /*0000*/  LDC R1, c[0x0][0x37c] ;  /* 0x0000df00ff017b82 */ /* 0x000e220000000800 */
[----:B------:R-:W1:Y:S01]  /*0010*/  S2R R3, SR_TID.X ;  /* 0x0000000000037919 */ /* 0x000e620000002100 */
[----:B------:R-:W2:Y:S06]  /*0020*/  LDCU UR5, c[0x0][0x2fc] ;  /* 0x00005f80ff0577ac */ /* 0x000eac0008000800 */
[----:B------:R-:W1:Y:S01]  /*0030*/  S2UR UR6, SR_CTAID.X ;  /* 0x00000000000679c3 */ /* 0x000e620000002500 */
[----:B0-----:R-:W-:Y:S01]  /*0040*/  IADD3 R1, PT, PT, R1, -0x10, RZ ;  /* 0xfffffff001017810 */ /* 0x001fe20007ffe0ff */
[----:B------:R-:W0:Y:S01]  /*0050*/  LDCU UR7, c[0x0][0x398] ;  /* 0x00007300ff0777ac */ /* 0x000e220008000800 */
[----:B------:R-:W3:Y:S05]  /*0060*/  LDCU UR4, c[0x0][0x2f8] ;  /* 0x00005f00ff0477ac */ /* 0x000eea0008000800 */
[----:B------:R-:W1:Y:S01]  /*0070*/  LDC R0, c[0x0][0x360] ;  /* 0x0000d800ff007b82 */ /* 0x000e620000000800 */
[----:B---3--:R-:W-:-:S04]  /*0080*/  IADD3 R6, P1, PT, R1, UR4, RZ ;  /* 0x0000000401067c10 */ /* 0x008fc8000ff3e0ff */
[----:B--2---:R-:W-:Y:S01]  /*0090*/  IADD3.X R7, PT, PT, RZ, UR5, RZ, P1, !PT ;  /* 0x00000005ff077c10 */ /* 0x004fe20008ffe4ff */
[----:B-1----:R-:W-:-:S05]  /*00a0*/  IMAD R0, R0, UR6, R3 ;  /* 0x0000000600007c24 */ /* 0x002fca000f8e0203 */
[----:B0-----:R-:W-:-:S13]  /*00b0*/  ISETP.GE.AND P0, PT, R0, UR7, PT ;  /* 0x0000000700007c0c */ /* 0x001fda000bf06270 */
[----:B------:R-:W-:Y:S05]  /*00c0*/  @P0 EXIT ;  /* 0x000000000000094d */ /* 0x000fea0003800000 */
[----:B------:R-:W0:Y:S01]  /*00d0*/  LDC.64 R14, c[0x0][0x388] ;  /* 0x0000e200ff0e7b82 */ /* 0x000e220000000a00 */
[----:B------:R-:W1:Y:S07]  /*00e0*/  LDCU.64 UR4, c[0x0][0x358] ;  /* 0x00006b00ff0477ac */ /* 0x000e6e0008000a00 */
[----:B------:R-:W2:Y:S08]  /*00f0*/  LDC.64 R4, c[0x0][0x380] ;  /* 0x0000e000ff047b82 */ /* 0x000eb00000000a00 */
[----:B------:R-:W3:Y:S01]  /*0100*/  LDC.64 R8, c[0x0][0x390] ;  /* 0x0000e400ff087b82 */ /* 0x000ee20000000a00 */
[----:B------:R-:W-:Y:S01]  /*0110*/  MOV R3, 0x0 ;  /* 0x0000000000037802 */ /* 0x000fe20000000f00 */
[----:B------:R-:W4:Y:S01]  /*0120*/  LDCU.64 UR6, c[0x4][0x8] ;  /* 0x01000100ff0677ac */ /* 0x000f220008000a00 */
[----:B0-----:R-:W-:-:S06]  /*0130*/  IMAD.WIDE R14, R0, 0x4, R14 ;  /* 0x00000004000e7825 */ /* 0x001fcc00078e020e */
[----:B-1----:R-:W5:Y:S01]  /*0140*/  LDG.E R15, desc[UR4][R14.64] ;  /* 0x000000040e0f7981 */ /* 0x002f62000c1e1900 */
[----:B--2---:R-:W-:-:S05]  /*0150*/  IMAD.WIDE R4, R0, 0x4, R4 ;  /* 0x0000000400047825 */ /* 0x004fca00078e0204 */
[----:B------:R4:W5:Y:S01]  /*0160*/  LDG.E R2, desc[UR4][R4.64] ;  /* 0x0000000404027981 */ /* 0x000962000c1e1900 */
[----:B---3--:R-:W-:-:S03]  /*0170*/  IMAD.WIDE R8, R0, 0x4, R8 ;  /* 0x0000000400087825 */ /* 0x008fc600078e0208 */
[----:B------:R0:W-:Y:S01]  /*0180*/  STL [R1], R0 ;  /* 0x0000000001007387 */ /* 0x0001e20000100800 */
[----:B------:R0:W1:Y:S01]  /*0190*/  LDC.64 R12, c[0x4][R3] ;  /* 0x01000000030c7b82 */ /* 0x0000620000000a00 */
[----:B----4-:R-:W-:Y:S02]  /*01a0*/  MOV R4, UR6 ;  /* 0x0000000600047c02 */ /* 0x010fe40008000f00 */
[----:B------:R-:W-:Y:S01]  /*01b0*/  MOV R5, UR7 ;  /* 0x0000000700057c02 */ /* 0x000fe20008000f00 */
[----:B-----5:R-:W-:-:S04]  /*01c0*/  FADD R2, R2, R15 ;  /* 0x0000000f02027221 */ /* 0x020fc80000000000 */
[----:B------:R-:W2:Y:S01]  /*01d0*/  F2F.F64.F32 R10, R2 ;  /* 0x00000002000a7310 */ /* 0x000ea20000201800 */
[----:B------:R0:W-:Y:S04]  /*01e0*/  STG.E desc[UR4][R8.64], R2 ;  /* 0x0000000208007986 */ /* 0x0001e8000c101904 */
[----:B-12---:R0:W-:Y:S02]  /*01f0*/  STL.64 [R1+0x8], R10 ;  /* 0x0000080a01007387 */ /* 0x0061e40000100a00 */
[----:B------:R-:W-:-:S07]  /*0200*/  LEPC R20, `(.L_x_0) ;  /* 0x000000001014794e */ /* 0x000fce0000000000 */
[----:B0-----:R-:W-:Y:S05]  /*0210*/  CALL.ABS.NOINC R12 ;  /* 0x000000000c007343 */ /* 0x001fea0003c00000 */
.L_x_0:
[----:B------:R-:W-:Y:S05]  /*0220*/  EXIT ;  /* 0x000000000000794d */ /* 0x000fea0003800000 */
.L_x_1:
[----:B------:R-:W-:-:S00]  /*0230*/  BRA `(.L_x_1) ;  /* 0xfffffffc00fc7947 */ /* 0x000fc0000383ffff */
[----:B------:R-:W-:-:S00]  /*0240*/  NOP ;  /* 0x0000000000007918 */ /* 0x000fc00000000000 */
        /* <DEDUP_REMOVED lines=11> */
.L_x_2:


//--------------------- .nv.global.init           --------------------------
	.section	.nv.global.init,"aw",@progbits
.nv.global.init:
	.type		$str,@object
	.size		$str,(.L_0 - $str)
$str:
        /*0000*/ 	.byte	0x63, 0x5b, 0x25, 0x64, 0x5d, 0x20, 0x3d, 0x20, 0x25, 0x66, 0x0a, 0x00
.L_0:


//--------------------- .nv.shared.reserved.0     --------------------------
	.section	.nv.shared.reserved.0,"aw",@nobits
	.weak		__nv_reservedSMEM_offset_0_alias
	.size		__nv_reservedSMEM_offset_0_alias, 0, 64
	.other		__nv_reservedSMEM_offset_0_alias,@"STO_CUDA_RESERVED_SHARED STV_DEFAULT"
__nv_reservedSMEM_offset_0_alias:
	.zero		0
	.zero		64


//--------------------- .nv.constant0._Z3sumPfS_S_i --------------------------
	.section	.nv.constant0._Z3sumPfS_S_i,"a",@progbits
	.sectionflags	@""
	.align	4
.nv.constant0._Z3sumPfS_S_i:
	.zero		924


//--------------------- SYMBOLS --------------------------

	.type		.nv.reservedSmem.offset0,@object
	.size		.nv.reservedSmem.offset0,0x4
	.type		vprintf,@function
